	.headerflags	@"EF_CUDA_TEXMODE_UNIFIED EF_CUDA_64BIT_ADDRESS EF_CUDA_ACCELERATORS EF_CUDA_SM90 EF_CUDA_VIRTUAL_SM(EF_CUDA_SM90)"
	.elftype	@"ET_EXEC"


//--------------------- .nv.info                  --------------------------
	.section	.nv.info,"",@"SHT_CUDA_INFO"
	.align	4


	//----- nvinfo : EIATTR_REGCOUNT
	.align		4
        /*0000*/ 	.byte	0x04, 0x2f
        /*0002*/ 	.short	(.L_1 - .L_0)
	.align		4
.L_0:
        /*0004*/ 	.word	index@(triton_poi_fused__unsafe_index_add_mul_sub_11)
        /*0008*/ 	.word	0x00000019


	//----- nvinfo : EIATTR_MIN_STACK_SIZE
	.align		4
.L_1:
        /*000c*/ 	.byte	0x04, 0x12
        /*000e*/ 	.short	(.L_3 - .L_2)
	.align		4
.L_2:
        /*0010*/ 	.word	index@(triton_poi_fused__unsafe_index_add_mul_sub_11)
        /*0014*/ 	.word	0x00000000


	//----- nvinfo : EIATTR_FRAME_SIZE
	.align		4
.L_3:
        /*0018*/ 	.byte	0x04, 0x11
        /*001a*/ 	.short	(.L_5 - .L_4)
	.align		4
.L_4:
        /*001c*/ 	.word	index@(triton_poi_fused__unsafe_index_add_mul_sub_11)
        /*0020*/ 	.word	0x00000000


	//----- nvinfo : EIATTR_MIN_STACK_SIZE
	.align		4
.L_5:
        /*0024*/ 	.byte	0x04, 0x12
        /*0026*/ 	.short	(.L_7 - .L_6)
	.align		4
.L_6:
        /*0028*/ 	.word	index@(triton_poi_fused__unsafe_index_add_mul_sub_11)
        /*002c*/ 	.word	0x00000000
.L_7:


//--------------------- .nv.info.triton_poi_fused__unsafe_index_add_mul_sub_11 --------------------------
	.section	.nv.info.triton_poi_fused__unsafe_index_add_mul_sub_11,"",@"SHT_CUDA_INFO"
	.sectionflags	@""
	.align	4


	//----- nvinfo : EIATTR_CUDA_API_VERSION
	.align		4
        /*0000*/ 	.byte	0x04, 0x37
        /*0002*/ 	.short	(.L_9 - .L_8)
.L_8:
        /*0004*/ 	.word	0x0000007c


	//----- nvinfo : EIATTR_KPARAM_INFO
	.align		4
.L_9:
        /*0008*/ 	.byte	0x04, 0x17
        /*000a*/ 	.short	(.L_11 - .L_10)
.L_10:
        /*000c*/ 	.word	0x00000000
        /*0010*/ 	.short	0x0006
        /*0012*/ 	.short	0x0030
        /*0014*/ 	.byte	0x00, 0xf0, 0x11, 0x00


	//----- nvinfo : EIATTR_KPARAM_INFO
	.align		4
.L_11:
        /*0018*/ 	.byte	0x04, 0x17
        /*001a*/ 	.short	(.L_13 - .L_12)
.L_12:
        /*001c*/ 	.word	0x00000000
        /*0020*/ 	.short	0x0005
        /*0022*/ 	.short	0x0028
        /*0024*/ 	.byte	0x00, 0xf4, 0x21, 0x00


	//----- nvinfo : EIATTR_KPARAM_INFO
	.align		4
.L_13:
        /*0028*/ 	.byte	0x04, 0x17
        /*002a*/ 	.short	(.L_15 - .L_14)
.L_14:
        /*002c*/ 	.word	0x00000000
        /*0030*/ 	.short	0x0004
        /*0032*/ 	.short	0x0020
        /*0034*/ 	.byte	0x00, 0xf4, 0x21, 0x00


	//----- nvinfo : EIATTR_KPARAM_INFO
	.align		4
.L_15:
        /*0038*/ 	.byte	0x04, 0x17
        /*003a*/ 	.short	(.L_17 - .L_16)
.L_16:
        /*003c*/ 	.word	0x00000000
        /*0040*/ 	.short	0x0003
        /*0042*/ 	.short	0x0018
        /*0044*/ 	.byte	0x00, 0xf4, 0x21, 0x00


	//----- nvinfo : EIATTR_KPARAM_INFO
	.align		4
.L_17:
        /*0048*/ 	.byte	0x04, 0x17
        /*004a*/ 	.short	(.L_19 - .L_18)
.L_18:
        /*004c*/ 	.word	0x00000000
        /*0050*/ 	.short	0x0002
        /*0052*/ 	.short	0x0010
        /*0054*/ 	.byte	0x00, 0xf4, 0x21, 0x00


	//----- nvinfo : EIATTR_KPARAM_INFO
	.align		4
.L_19:
        /*0058*/ 	.byte	0x04, 0x17
        /*005a*/ 	.short	(.L_21 - .L_20)
.L_20:
        /*005c*/ 	.word	0x00000000
        /*0060*/ 	.short	0x0001
        /*0062*/ 	.short	0x0008
        /*0064*/ 	.byte	0x00, 0xf4, 0x21, 0x00


	//----- nvinfo : EIATTR_KPARAM_INFO
	.align		4
.L_21:
        /*0068*/ 	.byte	0x04, 0x17
        /*006a*/ 	.short	(.L_23 - .L_22)
.L_22:
        /*006c*/ 	.word	0x00000000
        /*0070*/ 	.short	0x0000
        /*0072*/ 	.short	0x0000
        /*0074*/ 	.byte	0x00, 0xf4, 0x21, 0x00


	//----- nvinfo : EIATTR_SPARSE_MMA_MASK
	.align		4
.L_23:
        /*0078*/ 	.byte	0x03, 0x50
        /*007a*/ 	.short	0x0000


	//----- nvinfo : EIATTR_MAXREG_COUNT
	.align		4
        /*007c*/ 	.byte	0x03, 0x1b
        /*007e*/ 	.short	0x00ff


	//----- nvinfo : EIATTR_EXIT_INSTR_OFFSETS
	.align		4
        /*0080*/ 	.byte	0x04, 0x1c
        /*0082*/ 	.short	(.L_25 - .L_24)


	//   ....[0]....
.L_24:
        /*0084*/ 	.word	0x000004e0


	//----- nvinfo : EIATTR_REQNTID
	.align		4
.L_25:
        /*0088*/ 	.byte	0x04, 0x10
        /*008a*/ 	.short	(.L_27 - .L_26)
.L_26:
        /*008c*/ 	.word	0x00000080
        /*0090*/ 	.word	0x00000001
        /*0094*/ 	.word	0x00000001


	//----- nvinfo : EIATTR_CBANK_PARAM_SIZE
	.align		4
.L_27:
        /*0098*/ 	.byte	0x03, 0x19
        /*009a*/ 	.short	0x0034


	//----- nvinfo : EIATTR_PARAM_CBANK
	.align		4
        /*009c*/ 	.byte	0x04, 0x0a
        /*009e*/ 	.short	(.L_29 - .L_28)
	.align		4
.L_28:
        /*00a0*/ 	.word	index@(.nv.constant0.triton_poi_fused__unsafe_index_add_mul_sub_11)
        /*00a4*/ 	.short	0x0210
        /*00a6*/ 	.short	0x0034


	//----- nvinfo : EIATTR_SW_WAR
	.align		4
.L_29:
        /*00a8*/ 	.byte	0x04, 0x36
        /*00aa*/ 	.short	(.L_31 - .L_30)
.L_30:
        /*00ac*/ 	.word	0x00000008
.L_31:


//--------------------- .nv.callgraph             --------------------------
	.section	.nv.callgraph,"",@"SHT_CUDA_CALLGRAPH"
	.align	4
	.sectionentsize	8
	.align		4
        /*0000*/ 	.word	0x00000000
	.align		4
        /*0004*/ 	.word	0xffffffff
	.align		4
        /*0008*/ 	.word	0x00000000
	.align		4
        /*000c*/ 	.word	0xfffffffe
	.align		4
        /*0010*/ 	.word	0x00000000
	.align		4
        /*0014*/ 	.word	0xfffffffd
	.align		4
        /*0018*/ 	.word	0x00000000
	.align		4
        /*001c*/ 	.word	0xfffffffc


//--------------------- .text.triton_poi_fused__unsafe_index_add_mul_sub_11 --------------------------
	.section	.text.triton_poi_fused__unsafe_index_add_mul_sub_11,"ax",@progbits
	.align	128
        .global         triton_poi_fused__unsafe_index_add_mul_sub_11
        .type           triton_poi_fused__unsafe_index_add_mul_sub_11,@function
        .size           triton_poi_fused__unsafe_index_add_mul_sub_11,(.L_x_1 - triton_poi_fused__unsafe_index_add_mul_sub_11)
        .other          triton_poi_fused__unsafe_index_add_mul_sub_11,@"STO_CUDA_ENTRY STV_DEFAULT"
triton_poi_fused__unsafe_index_add_mul_sub_11:
.text.triton_poi_fused__unsafe_index_add_mul_sub_11:
[----:B------:R-:W-:Y:S01]  /*0000*/  LDC R1, c[0x0][0x28] ;  /* 0x00000a00ff017b82 */ /* 0x000fe20000000800 */
[----:B------:R-:W1:Y:S07]  /*0010*/  S2R R0, SR_TID.X ;  /* 0x0000000000007919 */ /* 0x000e6e0000002100 */
[----:B------:R-:W2:Y:S01]  /*0020*/  LDC.64 R14, c[0x0][0x210] ;  /* 0x00008400ff0e7b82 */ /* 0x000ea20000000a00 */
[----:B------:R-:W-:Y:S01]  /*0030*/  ULDC.64 UR4, c[0x0][0x208] ;  /* 0x0000820000047ab9 */ /* 0x000fe20000000a00 */
[----:B------:R-:W-:Y:S01]  /*0040*/  ULDC.64 UR6, c[0x0][0x220] ;  /* 0x0000880000067ab9 */ /* 0x000fe20000000a00 */
[----:B------:R-:W3:Y:S05]  /*0050*/  S2R R3, SR_CTAID.X ;  /* 0x0000000000037919 */ /* 0x000eea0000002500 */
[----:B------:R-:W4:Y:S01]  /*0060*/  LDC.64 R8, c[0x0][0x218] ;  /* 0x00008600ff087b82 */ /* 0x000f220000000a00 */
[----:B-1----:R-:W-:-:S05]  /*0070*/  IMAD.SHL.U32 R0, R0, 0x2, RZ ;  /* 0x0000000200007824 */ /* 0x002fca00078e00ff */
[----:B------:R-:W-:-:S05]  /*0080*/  LOP3.LUT R0, R0, 0xfe, RZ, 0xc0, !PT ;  /* 0x000000fe00007812 */ /* 0x000fca00078ec0ff */
[----:B---3--:R-:W-:-:S05]  /*0090*/  IMAD R0, R3, 0x100, R0 ;  /* 0x0000010003007824 */ /* 0x008fca00078e0200 */
[----:B------:R-:W-:-:S04]  /*00a0*/  SHF.R.S32.HI R5, RZ, 0x1f, R0 ;  /* 0x0000001fff057819 */ /* 0x000fc80000011400 */
[----:B------:R-:W-:-:S04]  /*00b0*/  LEA.HI R2, R5, R0, RZ, 0x5 ;  /* 0x0000000005027211 */ /* 0x000fc800078f28ff */
[----:B------:R-:W-:Y:S02]  /*00c0*/  SHF.R.S32.HI R4, RZ, 0x5, R2 ;  /* 0x00000005ff047819 */ /* 0x000fe40000011402 */
[----:B------:R-:W-:Y:S02]  /*00d0*/  LOP3.LUT R7, R2, 0xffffffe0, RZ, 0xc0, !PT ;  /* 0xffffffe002077812 */ /* 0x000fe400078ec0ff */
[----:B------:R-:W-:-:S04]  /*00e0*/  LEA.HI R5, R4, R4, RZ, 0x5 ;  /* 0x0000000404057211 */ /* 0x000fc800078f28ff */
[----:B------:R-:W-:-:S05]  /*00f0*/  LOP3.LUT R5, R5, 0xffffffe0, RZ, 0xc0, !PT ;  /* 0xffffffe005057812 */ /* 0x000fca00078ec0ff */
[----:B------:R-:W-:-:S04]  /*0100*/  IMAD.IADD R5, R4, 0x1, -R5 ;  /* 0x0000000104057824 */ /* 0x000fc800078e0a05 */
[----:B--2---:R-:W-:Y:S02]  /*0110*/  IMAD.WIDE R14, R5, 0x8, R14 ;  /* 0x00000008050e7825 */ /* 0x004fe400078e020e */
[----:B------:R-:W1:Y:S04]  /*0120*/  LDC.64 R4, c[0x0][0x228] ;  /* 0x00008a00ff047b82 */ /* 0x000e680000000a00 */
[----:B------:R-:W2:Y:S01]  /*0130*/  LDG.E.EL.64 R14, desc[UR4][R14.64] ;  /* 0x000000040e0e7981 */ /* 0x000ea2000c2e1b00 */
[----:B------:R-:W-:-:S04]  /*0140*/  IMAD.IADD R12, R0, 0x1, -R7 ;  /* 0x00000001000c7824 */ /* 0x000fc800078e0a07 */
[----:B----4-:R-:W-:-:S06]  /*0150*/  IMAD.WIDE R8, R12, 0x8, R8 ;  /* 0x000000080c087825 */ /* 0x010fcc00078e0208 */
[----:B------:R-:W3:Y:S01]  /*0160*/  LDG.E.EL.128 R8, desc[UR4][R8.64] ;  /* 0x0000000408087981 */ /* 0x000ee2000c2e1d00 */
[----:B-1----:R-:W-:-:S06]  /*0170*/  IMAD.WIDE R4, R12, 0x8, R4 ;  /* 0x000000080c047825 */ /* 0x002fcc00078e0204 */
[----:B------:R-:W4:Y:S01]  /*0180*/  LDG.E.EL.128 R4, desc[UR4][R4.64] ;  /* 0x0000000404047981 */ /* 0x000f22000c2e1d00 */
[----:B------:R-:W-:-:S04]  /*0190*/  SHF.R.S32.HI R3, RZ, 0x17, R3 ;  /* 0x00000017ff037819 */ /* 0x000fc80000011403 */
[----:B------:R-:W-:-:S04]  /*01a0*/  SGXT R3, R3, 0x1 ;  /* 0x000000010303781a */ /* 0x000fc80000000200 */
[----:B------:R-:W-:Y:S02]  /*01b0*/  LEA.HI R3, R3, R0, RZ, 0xa ;  /* 0x0000000003037211 */ /* 0x000fe400078f50ff */
[----:B--2---:R-:W-:-:S04]  /*01c0*/  SHF.R.U32.HI R13, RZ, 0x1b, R15 ;  /* 0x0000001bff0d7819 */ /* 0x004fc8000001160f */
[----:B------:R-:W-:-:S04]  /*01d0*/  LOP3.LUT R13, R13, 0x10, RZ, 0xc0, !PT ;  /* 0x000000100d0d7812 */ /* 0x000fc800078ec0ff */
[----:B------:R-:W-:Y:S02]  /*01e0*/  IADD3 R16, P0, R14, R13, RZ ;  /* 0x0000000d0e107210 */ /* 0x000fe40007f1e0ff */
[----:B---3--:R-:W-:-:S03]  /*01f0*/  SHF.R.U32.HI R19, RZ, 0x19, R9 ;  /* 0x00000019ff137819 */ /* 0x008fc60000011609 */
[----:B------:R-:W-:Y:S01]  /*0200*/  IMAD.X R13, RZ, RZ, R15, P0 ;  /* 0x000000ffff0d7224 */ /* 0x000fe200000e060f */
[----:B------:R-:W-:Y:S01]  /*0210*/  LEA R2, P0, R8, UR6, 0x2 ;  /* 0x0000000608027c11 */ /* 0x000fe2000f8010ff */
[----:B------:R-:W-:Y:S01]  /*0220*/  IMAD.SHL.U32 R14, R16, 0x40, RZ ;  /* 0x00000040100e7824 */ /* 0x000fe200078e00ff */
[----:B------:R-:W-:Y:S02]  /*0230*/  SHF.R.U32.HI R15, RZ, 0x19, R11 ;  /* 0x00000019ff0f7819 */ /* 0x000fe4000001160b */
[----:B------:R-:W-:Y:S02]  /*0240*/  LEA R17, P1, R10, UR6, 0x2 ;  /* 0x000000060a117c11 */ /* 0x000fe4000f8210ff */
[----:B------:R-:W-:Y:S02]  /*0250*/  LEA.HI.X R18, R8, UR7, R9, 0x2, P0 ;  /* 0x0000000708127c11 */ /* 0x000fe400080f1409 */
[----:B------:R-:W-:Y:S02]  /*0260*/  SHF.L.U64.HI R13, R16, 0x6, R13 ;  /* 0x00000006100d7819 */ /* 0x000fe4000001020d */
[----:B------:R-:W-:-:S02]  /*0270*/  LOP3.LUT R15, R15, 0x40, RZ, 0xc0, !PT ;  /* 0x000000400f0f7812 */ /* 0x000fc400078ec0ff */
[----:B----4-:R-:W-:Y:S02]  /*0280*/  LEA R9, P4, R4, UR6, 0x2 ;  /* 0x0000000604097c11 */ /* 0x010fe4000f8810ff */
[----:B------:R-:W-:Y:S02]  /*0290*/  LEA.HI.X R16, R10, UR7, R11, 0x2, P1 ;  /* 0x000000070a107c11 */ /* 0x000fe400088f140b */
[--C-:B------:R-:W-:Y:S02]  /*02a0*/  SHF.R.U32.HI R11, RZ, 0x19, R5.reuse ;  /* 0x00000019ff0b7819 */ /* 0x100fe40000011605 */
[----:B------:R-:W-:Y:S02]  /*02b0*/  LEA.HI.X R20, R4, UR7, R5, 0x2, P4 ;  /* 0x0000000704147c11 */ /* 0x000fe4000a0f1405 */
[----:B------:R-:W1:Y:S01]  /*02c0*/  LDC.64 R4, c[0x0][0x230] ;  /* 0x00008c00ff047b82 */ /* 0x000e620000000a00 */
[----:B------:R-:W-:Y:S02]  /*02d0*/  IADD3 R8, P2, P3, R14, R17, R15 ;  /* 0x000000110e087210 */ /* 0x000fe40007b5e00f */
[----:B------:R-:W-:-:S02]  /*02e0*/  LOP3.LUT R19, R19, 0x40, RZ, 0xc0, !PT ;  /* 0x0000004013137812 */ /* 0x000fc400078ec0ff */
[----:B------:R-:W-:Y:S02]  /*02f0*/  LEA R15, P4, R6, UR6, 0x2 ;  /* 0x00000006060f7c11 */ /* 0x000fe4000f8810ff */
[----:B------:R-:W-:Y:S02]  /*0300*/  SHF.R.U32.HI R10, RZ, 0x19, R7 ;  /* 0x00000019ff0a7819 */ /* 0x000fe40000011607 */
[----:B------:R-:W-:Y:S02]  /*0310*/  LOP3.LUT R11, R11, 0x40, RZ, 0xc0, !PT ;  /* 0x000000400b0b7812 */ /* 0x000fe400078ec0ff */
[----:B------:R-:W-:Y:S02]  /*0320*/  IADD3 R2, P0, P1, R14, R2, R19 ;  /* 0x000000020e027210 */ /* 0x000fe4000791e013 */
[----:B------:R-:W-:Y:S02]  /*0330*/  LEA.HI.X R22, R6, UR7, R7, 0x2, P4 ;  /* 0x0000000706167c11 */ /* 0x000fe4000a0f1407 */
[----:B------:R-:W-:-:S02]  /*0340*/  LOP3.LUT R7, R10, 0x40, RZ, 0xc0, !PT ;  /* 0x000000400a077812 */ /* 0x000fc400078ec0ff */
[C---:B------:R-:W-:Y:S02]  /*0350*/  IADD3 R6, P4, P5, R14.reuse, R9, R11 ;  /* 0x000000090e067210 */ /* 0x040fe40007d9e00b */
[----:B------:R-:W-:Y:S02]  /*0360*/  SHF.R.S32.HI R11, RZ, 0xa, R3 ;  /* 0x0000000aff0b7819 */ /* 0x000fe40000011403 */
[----:B------:R-:W-:Y:S02]  /*0370*/  IADD3.X R3, R13, R18, RZ, P0, P1 ;  /* 0x000000120d037210 */ /* 0x000fe400007e24ff */
[----:B------:R-:W-:Y:S01]  /*0380*/  IADD3 R10, P0, P1, R14, R15, R7 ;  /* 0x0000000f0e0a7210 */ /* 0x000fe2000791e007 */
[----:B------:R-:W-:Y:S01]  /*0390*/  IMAD.SHL.U32 R15, R11, 0x100, RZ ;  /* 0x000001000b0f7824 */ /* 0x000fe200078e00ff */
[C---:B------:R-:W-:Y:S02]  /*03a0*/  IADD3.X R9, R13.reuse, R16, RZ, P2, P3 ;  /* 0x000000100d097210 */ /* 0x040fe400017e64ff */
[----:B------:R-:W-:Y:S01]  /*03b0*/  IADD3.X R7, R13, R20, RZ, P4, P5 ;  /* 0x000000140d077210 */ /* 0x000fe200027ea4ff */
[----:B------:R-:W-:Y:S01]  /*03c0*/  IMAD.WIDE R2, R15, 0x4, R2 ;  /* 0x000000040f027825 */ /* 0x000fe200078e0202 */
[----:B------:R-:W-:-:S03]  /*03d0*/  IADD3.X R11, R13, R22, RZ, P0, P1 ;  /* 0x000000160d0b7210 */ /* 0x000fc600007e24ff */
[C---:B------:R-:W-:Y:S02]  /*03e0*/  IMAD.WIDE R8, R15.reuse, 0x4, R8 ;  /* 0x000000040f087825 */ /* 0x040fe400078e0208 */
[----:B------:R-:W2:Y:S02]  /*03f0*/  LDG.E.EL R3, desc[UR4][R2.64] ;  /* 0x0000000402037981 */ /* 0x000ea4000c2e1900 */
[C---:B------:R-:W-:Y:S02]  /*0400*/  IMAD.WIDE R6, R15.reuse, 0x4, R6 ;  /* 0x000000040f067825 */ /* 0x040fe400078e0206 */
[----:B------:R-:W3:Y:S02]  /*0410*/  LDG.E.EL R8, desc[UR4][R8.64] ;  /* 0x0000000408087981 */ /* 0x000ee4000c2e1900 */
[----:B------:R-:W-:Y:S02]  /*0420*/  IMAD.WIDE R10, R15, 0x4, R10 ;  /* 0x000000040f0a7825 */ /* 0x000fe400078e020a */
[----:B------:R-:W2:Y:S02]  /*0430*/  LDG.E.EL R6, desc[UR4][R6.64] ;  /* 0x0000000406067981 */ /* 0x000ea4000c2e1900 */
[----:B-1----:R-:W-:-:S02]  /*0440*/  IMAD.WIDE R4, R12, 0x4, R4 ;  /* 0x000000040c047825 */ /* 0x002fc400078e0204 */
[----:B------:R-:W3:Y:S01]  /*0450*/  LDG.E.EL R11, desc[UR4][R10.64] ;  /* 0x000000040a0b7981 */ /* 0x000ee2000c2e1900 */
[----:B------:R-:W1:Y:S03]  /*0460*/  LDC.64 R12, c[0x0][0x238] ;  /* 0x00008e00ff0c7b82 */ /* 0x000e660000000a00 */
[----:B------:R-:W4:Y:S01]  /*0470*/  LDG.E.EL.64 R4, desc[UR4][R4.64] ;  /* 0x0000000404047981 */ /* 0x000f22000c2e1b00 */
[----:B-1----:R-:W-:-:S04]  /*0480*/  IMAD.WIDE R12, R0, 0x4, R12 ;  /* 0x00000004000c7825 */ /* 0x002fc800078e020c */
[----:B--2---:R-:W-:Y:S01]  /*0490*/  FADD R14, -R3, R6 ;  /* 0x00000006030e7221 */ /* 0x004fe20000000100 */
[----:B---3--:R-:W-:-:S03]  /*04a0*/  FADD R15, -R8, R11 ;  /* 0x0000000b080f7221 */ /* 0x008fc60000000100 */
[----:B----4-:R-:W-:Y:S01]  /*04b0*/  FFMA R14, R4, R14, R3 ;  /* 0x0000000e040e7223 */ /* 0x010fe20000000003 */
[----:B------:R-:W-:-:S05]  /*04c0*/  FFMA R15, R5, R15, R8 ;  /* 0x0000000f050f7223 */ /* 0x000fca0000000008 */
[----:B------:R-:W-:Y:S01]  /*04d0*/  STG.E.64 desc[UR4][R12.64], R14 ;  /* 0x0000000e0c007986 */ /* 0x000fe2000c101b04 */
[----:B------:R-:W-:Y:S05]  /*04e0*/  EXIT ;  /* 0x000000000000794d */ /* 0x000fea0003800000 */
.L_x_0:
[----:B------:R-:W-:-:S00]  /*04f0*/  BRA `(.L_x_0) ;  /* 0xfffffffc00fc7947 */ /* 0x000fc0000383ffff */
[----:B------:R-:W-:-:S00]  /*0500*/  NOP ;  /* 0x0000000000007918 */ /* 0x000fc00000000000 */
[----:B------:R-:W-:-:S00]  /*0510*/  NOP ;  /* 0x0000000000007918 */ /* 0x000fc00000000000 */
[----:B------:R-:W-:-:S00]  /*0520*/  NOP ;  /* 0x0000000000007918 */ /* 0x000fc00000000000 */
[----:B------:R-:W-:-:S00]  /*0530*/  NOP ;  /* 0x0000000000007918 */ /* 0x000fc00000000000 */
[----:B------:R-:W-:-:S00]  /*0540*/  NOP ;  /* 0x0000000000007918 */ /* 0x000fc00000000000 */
[----:B------:R-:W-:-:S00]  /*0550*/  NOP ;  /* 0x0000000000007918 */ /* 0x000fc00000000000 */
[----:B------:R-:W-:-:S00]  /*0560*/  NOP ;  /* 0x0000000000007918 */ /* 0x000fc00000000000 */
[----:B------:R-:W-:-:S00]  /*0570*/  NOP ;  /* 0x0000000000007918 */ /* 0x000fc00000000000 */
.L_x_1:


//--------------------- .nv.constant0.triton_poi_fused__unsafe_index_add_mul_sub_11 --------------------------
	.section	.nv.constant0.triton_poi_fused__unsafe_index_add_mul_sub_11,"a",@progbits
	.sectionflags	@""
	.align	4
.nv.constant0.triton_poi_fused__unsafe_index_add_mul_sub_11:
	.zero		580
